//
// Generated by NVIDIA NVVM Compiler
//
// Compiler Build ID: CL-36424714
// Cuda compilation tools, release 13.0, V13.0.88
// Based on NVVM 20.0.0
//

.version 9.0
.target sm_100
.address_size 64

	// .globl	_Z12mandelKernelffPiiiffi

.visible .entry _Z12mandelKernelffPiiiffi(
	.param .f32 _Z12mandelKernelffPiiiffi_param_0,
	.param .f32 _Z12mandelKernelffPiiiffi_param_1,
	.param .u64 .ptr .align 1 _Z12mandelKernelffPiiiffi_param_2,
	.param .u32 _Z12mandelKernelffPiiiffi_param_3,
	.param .u32 _Z12mandelKernelffPiiiffi_param_4,
	.param .f32 _Z12mandelKernelffPiiiffi_param_5,
	.param .f32 _Z12mandelKernelffPiiiffi_param_6,
	.param .u32 _Z12mandelKernelffPiiiffi_param_7
)
{
	.reg .pred 	%p<4>;
	.reg .b32 	%r<19>;
	.reg .b32 	%f<20>;
	.reg .b64 	%rd<5>;

	ld.param.f32 	%f9, [_Z12mandelKernelffPiiiffi_param_0];
	ld.param.f32 	%f10, [_Z12mandelKernelffPiiiffi_param_1];
	ld.param.u64 	%rd1, [_Z12mandelKernelffPiiiffi_param_2];
	ld.param.u32 	%r6, [_Z12mandelKernelffPiiiffi_param_3];
	ld.param.f32 	%f11, [_Z12mandelKernelffPiiiffi_param_5];
	ld.param.f32 	%f12, [_Z12mandelKernelffPiiiffi_param_6];
	ld.param.u32 	%r7, [_Z12mandelKernelffPiiiffi_param_7];
	mov.u32 	%r9, %ctaid.x;
	mov.u32 	%r10, %ntid.x;
	mov.u32 	%r11, %tid.x;
	mad.lo.s32 	%r1, %r9, %r10, %r11;
	mov.u32 	%r12, %ctaid.y;
	mov.u32 	%r13, %ntid.y;
	mov.u32 	%r14, %tid.y;
	mad.lo.s32 	%r2, %r12, %r13, %r14;
	cvt.rn.f32.s32 	%f13, %r1;
	fma.rn.f32 	%f1, %f11, %f13, %f9;
	cvt.rn.f32.u32 	%f14, %r2;
	fma.rn.f32 	%f2, %f12, %f14, %f10;
	setp.lt.s32 	%p1, %r7, 1;
	mov.b32 	%r18, 0;
	@%p1 bra 	$L__BB0_4;
	mov.b32 	%r17, 0;
	mov.f32 	%f18, %f2;
	mov.f32 	%f19, %f1;
$L__BB0_2:
	mul.f32 	%f5, %f19, %f19;
	mul.f32 	%f6, %f18, %f18;
	add.f32 	%f15, %f5, %f6;
	setp.gt.f32 	%p2, %f15, 0f40800000;
	mov.u32 	%r18, %r17;
	@%p2 bra 	$L__BB0_4;
	sub.f32 	%f16, %f5, %f6;
	add.f32 	%f17, %f19, %f19;
	add.f32 	%f19, %f1, %f16;
	fma.rn.f32 	%f18, %f17, %f18, %f2;
	add.s32 	%r17, %r17, 1;
	setp.ne.s32 	%p3, %r17, %r7;
	mov.u32 	%r18, %r7;
	@%p3 bra 	$L__BB0_2;
$L__BB0_4:
	cvta.to.global.u64 	%rd2, %rd1;
	mad.lo.s32 	%r16, %r6, %r2, %r1;
	mul.wide.s32 	%rd3, %r16, 4;
	add.s64 	%rd4, %rd2, %rd3;
	st.global.u32 	[%rd4], %r18;
	ret;

}


// ===== COMPILED SASS (sm_100) =====

	.target	sm_100

	.elftype	@"ET_EXEC"


//--------------------- .note.nv.tkinfo           --------------------------
	.section	.note.nv.tkinfo,"",@"SHT_NOTE"
	.sectionflags	@"SHF_NOTE_NV_TKINFO"
	.tkinfo
        /*0018*/ 	.word	0x00000002
        /*0030*/ 	.string	""
        /*0030*/ 	.string	"ptxas"
        /*0030*/ 	.string	"Cuda compilation tools, release 13.0, V13.0.88"
        /*0030*/ 	.string	"Build cuda_13.0.r13.0/compiler.36424714_0"
        /*0030*/ 	.string	"-arch sm_100 -m 64 "



//--------------------- .note.nv.cuinfo           --------------------------
	.section	.note.nv.cuinfo,"",@"SHT_NOTE"
	.sectionflags	@"SHF_NOTE_NV_CUINFO"
        /*0018*/ 	.short	0x0002
        /*001a*/ 	.short	0x0064
        /*001c*/ 	.short	0x0082
	.zero		2


//--------------------- .nv.info                  --------------------------
	.section	.nv.info,"",@"SHT_CUDA_INFO"
	.align	4


	//----- nvinfo : EIATTR_REGCOUNT
	.align		4
        /*0000*/ 	.byte	0x04, 0x2f
        /*0002*/ 	.short	(.L_1 - .L_0)
	.align		4
.L_0:
        /*0004*/ 	.word	index@(_Z12mandelKernelffPiiiffi)
        /*0008*/ 	.word	0x00000010


	//----- nvinfo : EIATTR_FRAME_SIZE
	.align		4
.L_1:
        /*000c*/ 	.byte	0x04, 0x11
        /*000e*/ 	.short	(.L_3 - .L_2)
	.align		4
.L_2:
        /*0010*/ 	.word	index@(_Z12mandelKernelffPiiiffi)
        /*0014*/ 	.word	0x00000000


	//----- nvinfo : EIATTR_MIN_STACK_SIZE
	.align		4
.L_3:
        /*0018*/ 	.byte	0x04, 0x12
        /*001a*/ 	.short	(.L_5 - .L_4)
	.align		4
.L_4:
        /*001c*/ 	.word	index@(_Z12mandelKernelffPiiiffi)
        /*0020*/ 	.word	0x00000000
.L_5:


//--------------------- .nv.compat                --------------------------
	.section	.nv.compat,"",@"SHT_CUDA_COMPAT_INFO"
	.align	4
        /*0000*/ 	.byte	0x02, 0x09, 0x00, 0x00, 0x02, 0x02, 0x01, 0x00, 0x02, 0x05, 0x05, 0x00, 0x03, 0x07, 0x01, 0x01
        /*0010*/ 	.byte	0x02, 0x03, 0x00, 0x00, 0x02, 0x06, 0x01, 0x00, 0x04, 0x0b, 0x08, 0x00, 0x01, 0x00, 0x00, 0x00
        /*0020*/ 	.byte	0x00, 0x00, 0x00, 0x00


//--------------------- .nv.info._Z12mandelKernelffPiiiffi --------------------------
	.section	.nv.info._Z12mandelKernelffPiiiffi,"",@"SHT_CUDA_INFO"
	.sectionflags	@""
	.align	4


	//----- nvinfo : EIATTR_CUDA_API_VERSION
	.align		4
        /*0000*/ 	.byte	0x04, 0x37
        /*0002*/ 	.short	(.L_7 - .L_6)
.L_6:
        /*0004*/ 	.word	0x00000082


	//----- nvinfo : EIATTR_KPARAM_INFO
	.align		4
.L_7:
        /*0008*/ 	.byte	0x04, 0x17
        /*000a*/ 	.short	(.L_9 - .L_8)
.L_8:
        /*000c*/ 	.word	0x00000000
        /*0010*/ 	.short	0x0007
        /*0012*/ 	.short	0x0020
        /*0014*/ 	.byte	0x00, 0xf0, 0x11, 0x00


	//----- nvinfo : EIATTR_KPARAM_INFO
	.align		4
.L_9:
        /*0018*/ 	.byte	0x04, 0x17
        /*001a*/ 	.short	(.L_11 - .L_10)
.L_10:
        /*001c*/ 	.word	0x00000000
        /*0020*/ 	.short	0x0006
        /*0022*/ 	.short	0x001c
        /*0024*/ 	.byte	0x00, 0xf0, 0x11, 0x00


	//----- nvinfo : EIATTR_KPARAM_INFO
	.align		4
.L_11:
        /*0028*/ 	.byte	0x04, 0x17
        /*002a*/ 	.short	(.L_13 - .L_12)
.L_12:
        /*002c*/ 	.word	0x00000000
        /*0030*/ 	.short	0x0005
        /*0032*/ 	.short	0x0018
        /*0034*/ 	.byte	0x00, 0xf0, 0x11, 0x00


	//----- nvinfo : EIATTR_KPARAM_INFO
	.align		4
.L_13:
        /*0038*/ 	.byte	0x04, 0x17
        /*003a*/ 	.short	(.L_15 - .L_14)
.L_14:
        /*003c*/ 	.word	0x00000000
        /*0040*/ 	.short	0x0004
        /*0042*/ 	.short	0x0014
        /*0044*/ 	.byte	0x00, 0xf0, 0x11, 0x00


	//----- nvinfo : EIATTR_KPARAM_INFO
	.align		4
.L_15:
        /*0048*/ 	.byte	0x04, 0x17
        /*004a*/ 	.short	(.L_17 - .L_16)
.L_16:
        /*004c*/ 	.word	0x00000000
        /*0050*/ 	.short	0x0003
        /*0052*/ 	.short	0x0010
        /*0054*/ 	.byte	0x00, 0xf0, 0x11, 0x00


	//----- nvinfo : EIATTR_KPARAM_INFO
	.align		4
.L_17:
        /*0058*/ 	.byte	0x04, 0x17
        /*005a*/ 	.short	(.L_19 - .L_18)
.L_18:
        /*005c*/ 	.word	0x00000000
        /*0060*/ 	.short	0x0002
        /*0062*/ 	.short	0x0008
        /*0064*/ 	.byte	0x00, 0xf5, 0x21, 0x00


	//----- nvinfo : EIATTR_KPARAM_INFO
	.align		4
.L_19:
        /*0068*/ 	.byte	0x04, 0x17
        /*006a*/ 	.short	(.L_21 - .L_20)
.L_20:
        /*006c*/ 	.word	0x00000000
        /*0070*/ 	.short	0x0001
        /*0072*/ 	.short	0x0004
        /*0074*/ 	.byte	0x00, 0xf0, 0x11, 0x00


	//----- nvinfo : EIATTR_KPARAM_INFO
	.align		4
.L_21:
        /*0078*/ 	.byte	0x04, 0x17
        /*007a*/ 	.short	(.L_23 - .L_22)
.L_22:
        /*007c*/ 	.word	0x00000000
        /*0080*/ 	.short	0x0000
        /*0082*/ 	.short	0x0000
        /*0084*/ 	.byte	0x00, 0xf0, 0x11, 0x00


	//----- nvinfo : EIATTR_SPARSE_MMA_MASK
	.align		4
.L_23:
        /*0088*/ 	.byte	0x03, 0x50
        /*008a*/ 	.short	0x0000


	//----- nvinfo : EIATTR_MAXREG_COUNT
	.align		4
        /*008c*/ 	.byte	0x03, 0x1b
        /*008e*/ 	.short	0x00ff


	//----- nvinfo : EIATTR_MERCURY_ISA_VERSION
	.align		4
        /*0090*/ 	.byte	0x03, 0x5f
        /*0092*/ 	.short	0x0101


	//----- nvinfo : EIATTR_VRC_CTA_INIT_COUNT
	.align		4
        /*0094*/ 	.byte	0x02, 0x4a
	.zero		1
	.zero		1


	//----- nvinfo : EIATTR_EXIT_INSTR_OFFSETS
	.align		4
        /*0098*/ 	.byte	0x04, 0x1c
        /*009a*/ 	.short	(.L_25 - .L_24)


	//   ....[0]....
.L_24:
        /*009c*/ 	.word	0x000002d0


	//----- nvinfo : EIATTR_CRS_STACK_SIZE
	.align		4
.L_25:
        /*00a0*/ 	.byte	0x04, 0x1e
        /*00a2*/ 	.short	(.L_27 - .L_26)
.L_26:
        /*00a4*/ 	.word	0x00000000


	//----- nvinfo : EIATTR_CBANK_PARAM_SIZE
	.align		4
.L_27:
        /*00a8*/ 	.byte	0x03, 0x19
        /*00aa*/ 	.short	0x0024


	//----- nvinfo : EIATTR_PARAM_CBANK
	.align		4
        /*00ac*/ 	.byte	0x04, 0x0a
        /*00ae*/ 	.short	(.L_29 - .L_28)
	.align		4
.L_28:
        /*00b0*/ 	.word	index@(.nv.constant0._Z12mandelKernelffPiiiffi)
        /*00b4*/ 	.short	0x0380
        /*00b6*/ 	.short	0x0024


	//----- nvinfo : EIATTR_SW_WAR
	.align		4
.L_29:
        /*00b8*/ 	.byte	0x04, 0x36
        /*00ba*/ 	.short	(.L_31 - .L_30)
.L_30:
        /*00bc*/ 	.word	0x00000008
.L_31:


//--------------------- .nv.callgraph             --------------------------
	.section	.nv.callgraph,"",@"SHT_CUDA_CALLGRAPH"
	.align	4
	.sectionentsize	8
	.align		4
        /*0000*/ 	.word	0x00000000
	.align		4
        /*0004*/ 	.word	0xffffffff
	.align		4
        /*0008*/ 	.word	0x00000000
	.align		4
        /*000c*/ 	.word	0xfffffffe
	.align		4
        /*0010*/ 	.word	0x00000000
	.align		4
        /*0014*/ 	.word	0xfffffffd
	.align		4
        /*0018*/ 	.word	0x00000000
	.align		4
        /*001c*/ 	.word	0xfffffffc


//--------------------- .text._Z12mandelKernelffPiiiffi --------------------------
	.section	.text._Z12mandelKernelffPiiiffi,"ax",@progbits
	.align	128
        .global         _Z12mandelKernelffPiiiffi
        .type           _Z12mandelKernelffPiiiffi,@function
        .size           _Z12mandelKernelffPiiiffi,(.L_x_4 - _Z12mandelKernelffPiiiffi)
        .other          _Z12mandelKernelffPiiiffi,@"STO_CUDA_ENTRY STV_DEFAULT"
_Z12mandelKernelffPiiiffi:
.text._Z12mandelKernelffPiiiffi:
[----:B------:R-:W-:Y:S01]  /*0000*/  LDC R1, c[0x0][0x37c] ;  /* 0x0000df00ff017b82 */ /* 0x000fe20000000800 */
[----:B------:R-:W0:Y:S07]  /*0010*/  S2R R2, SR_TID.Y ;  /* 0x0000000000027919 */ /* 0x000e2e0000002200 */
[----:B------:R-:W1:Y:S01]  /*0020*/  LDC R0, c[0x0][0x360] ;  /* 0x0000d800ff007b82 */ /* 0x000e620000000800 */
[----:B------:R-:W2:Y:S01]  /*0030*/  LDCU UR8, c[0x0][0x3a0] ;  /* 0x00007400ff0877ac */ /* 0x000ea20008000800 */
[----:B------:R-:W1:Y:S01]  /*0040*/  S2R R3, SR_TID.X ;  /* 0x0000000000037919 */ /* 0x000e620000002100 */
[----:B------:R-:W3:Y:S05]  /*0050*/  LDCU.64 UR6, c[0x0][0x398] ;  /* 0x00007300ff0677ac */ /* 0x000eea0008000a00 */
[----:B------:R-:W0:Y:S08]  /*0060*/  S2UR UR5, SR_CTAID.Y ;  /* 0x00000000000579c3 */ /* 0x000e300000002600 */
[----:B------:R-:W0:Y:S01]  /*0070*/  LDC R5, c[0x0][0x364] ;  /* 0x0000d900ff057b82 */ /* 0x000e220000000800 */
[----:B--2---:R-:W-:-:S07]  /*0080*/  UISETP.GE.AND UP0, UPT, UR8, 0x1, UPT ;  /* 0x000000010800788c */ /* 0x004fce000bf06270 */
[----:B------:R-:W1:Y:S08]  /*0090*/  S2UR UR4, SR_CTAID.X ;  /* 0x00000000000479c3 */ /* 0x000e700000002500 */
[----:B------:R-:W3:Y:S01]  /*00a0*/  LDC.64 R6, c[0x0][0x380] ;  /* 0x0000e000ff067b82 */ /* 0x000ee20000000a00 */
[----:B0-----:R-:W-:-:S05]  /*00b0*/  IMAD R5, R5, UR5, R2 ;  /* 0x0000000505057c24 */ /* 0x001fca000f8e0202 */
[----:B------:R-:W-:Y:S01]  /*00c0*/  I2FP.F32.U32 R2, R5 ;  /* 0x0000000500027245 */ /* 0x000fe20000201000 */
[----:B-1----:R-:W-:Y:S01]  /*00d0*/  IMAD R0, R0, UR4, R3 ;  /* 0x0000000400007c24 */ /* 0x002fe2000f8e0203 */
[----:B------:R-:W0:Y:S04]  /*00e0*/  LDCU.64 UR4, c[0x0][0x358] ;  /* 0x00006b00ff0477ac */ /* 0x000e280008000a00 */
[----:B------:R-:W-:Y:S01]  /*00f0*/  I2FP.F32.S32 R3, R0 ;  /* 0x0000000000037245 */ /* 0x000fe20000201400 */
[----:B---3--:R-:W-:Y:S01]  /*0100*/  FFMA R2, R2, UR7, R7 ;  /* 0x0000000702027c23 */ /* 0x008fe20008000007 */
[----:B------:R-:W-:-:S03]  /*0110*/  HFMA2 R7, -RZ, RZ, 0, 0 ;  /* 0x00000000ff077431 */ /* 0x000fc600000001ff */
[----:B------:R-:W-:Y:S01]  /*0120*/  FFMA R3, R3, UR6, R6 ;  /* 0x0000000603037c23 */ /* 0x000fe20008000006 */
[----:B------:R-:W-:Y:S06]  /*0130*/  BRA.U !UP0, `(.L_x_0) ;  /* 0x0000000108507547 */ /* 0x000fec000b800000 */
[----:B------:R-:W-:Y:S01]  /*0140*/  BSSY.RECONVERGENT B0, `(.L_x_0) ;  /* 0x0000013000007945 */ /* 0x000fe20003800200 */
[----:B------:R-:W-:Y:S01]  /*0150*/  MOV R7, RZ ;  /* 0x000000ff00077202 */ /* 0x000fe20000000f00 */
[----:B------:R-:W1:Y:S01]  /*0160*/  LDCU UR7, c[0x0][0x3a0] ;  /* 0x00007400ff0777ac */ /* 0x000e620008000800 */
[----:B------:R-:W-:Y:S02]  /*0170*/  MOV R9, R2 ;  /* 0x0000000200097202 */ /* 0x000fe40000000f00 */
[----:B------:R-:W-:Y:S01]  /*0180*/  MOV R4, R3 ;  /* 0x0000000300047202 */ /* 0x000fe20000000f00 */
[----:B------:R-:W2:Y:S06]  /*0190*/  LDCU UR8, c[0x0][0x3a0] ;  /* 0x00007400ff0877ac */ /* 0x000eac0008000800 */
.L_x_2:
[----:B------:R-:W-:Y:S01]  /*01a0*/  FMUL R6, R4, R4 ;  /* 0x0000000404067220 */ /* 0x000fe20000400000 */
[----:B------:R-:W-:-:S04]  /*01b0*/  FMUL R13, R9, R9 ;  /* 0x00000009090d7220 */ /* 0x000fc80000400000 */
[----:B------:R-:W-:-:S05]  /*01c0*/  FADD R8, R6, R13 ;  /* 0x0000000d06087221 */ /* 0x000fca0000000000 */
[----:B------:R-:W-:-:S13]  /*01d0*/  FSETP.GT.AND P0, PT, R8, 4, PT ;  /* 0x408000000800780b */ /* 0x000fda0003f04000 */
[----:B------:R-:W-:Y:S05]  /*01e0*/  @P0 BRA `(.L_x_1) ;  /* 0x0000000000200947 */ /* 0x000fea0003800000 */
[----:B------:R-:W-:Y:S01]  /*01f0*/  IADD3 R7, PT, PT, R7, 0x1, RZ ;  /* 0x0000000107077810 */ /* 0x000fe20007ffe0ff */
[----:B------:R-:W-:Y:S01]  /*0200*/  FADD R11, R4, R4 ;  /* 0x00000004040b7221 */ /* 0x000fe20000000000 */
[----:B------:R-:W-:Y:S02]  /*0210*/  FADD R4, R6, -R13 ;  /* 0x8000000d06047221 */ /* 0x000fe40000000000 */
[----:B--2---:R-:W-:Y:S01]  /*0220*/  ISETP.NE.AND P0, PT, R7, UR8, PT ;  /* 0x0000000807007c0c */ /* 0x004fe2000bf05270 */
[----:B------:R-:W-:Y:S01]  /*0230*/  FFMA R9, R11, R9, R2 ;  /* 0x000000090b097223 */ /* 0x000fe20000000002 */
[----:B------:R-:W-:-:S11]  /*0240*/  FADD R4, R3, R4 ;  /* 0x0000000403047221 */ /* 0x000fd60000000000 */
[----:B------:R-:W-:Y:S05]  /*0250*/  @P0 BRA `(.L_x_2) ;  /* 0xfffffffc00d00947 */ /* 0x000fea000383ffff */
[----:B-1----:R-:W-:-:S07]  /*0260*/  MOV R7, UR7 ;  /* 0x0000000700077c02 */ /* 0x002fce0008000f00 */
.L_x_1:
[----:B012---:R-:W-:Y:S05]  /*0270*/  BSYNC.RECONVERGENT B0 ;  /* 0x0000000000007941 */ /* 0x007fea0003800200 */
.L_x_0:
[----:B------:R-:W1:Y:S01]  /*0280*/  LDC.64 R2, c[0x0][0x388] ;  /* 0x0000e200ff027b82 */ /* 0x000e620000000a00 */
[----:B------:R-:W2:Y:S02]  /*0290*/  LDCU UR6, c[0x0][0x390] ;  /* 0x00007200ff0677ac */ /* 0x000ea40008000800 */
[----:B--2---:R-:W-:-:S04]  /*02a0*/  IMAD R5, R5, UR6, R0 ;  /* 0x0000000605057c24 */ /* 0x004fc8000f8e0200 */
[----:B-1----:R-:W-:-:S05]  /*02b0*/  IMAD.WIDE R2, R5, 0x4, R2 ;  /* 0x0000000405027825 */ /* 0x002fca00078e0202 */
[----:B0-----:R-:W-:Y:S01]  /*02c0*/  STG.E desc[UR4][R2.64], R7 ;  /* 0x0000000702007986 */ /* 0x001fe2000c101904 */
[----:B------:R-:W-:Y:S05]  /*02d0*/  EXIT ;  /* 0x000000000000794d */ /* 0x000fea0003800000 */
.L_x_3:
[----:B------:R-:W-:-:S00]  /*02e0*/  BRA `(.L_x_3) ;  /* 0xfffffffc00fc7947 */ /* 0x000fc0000383ffff */
[----:B------:R-:W-:-:S00]  /*02f0*/  NOP ;  /* 0x0000000000007918 */ /* 0x000fc00000000000 */
        /* <DEDUP_REMOVED lines=8> */
.L_x_4:


//--------------------- .nv.shared.reserved.0     --------------------------
	.section	.nv.shared.reserved.0,"aw",@nobits
	.weak		__nv_reservedSMEM_offset_0_alias
	.size		__nv_reservedSMEM_offset_0_alias, 0, 64
	.other		__nv_reservedSMEM_offset_0_alias,@"STO_CUDA_RESERVED_SHARED STV_DEFAULT"
__nv_reservedSMEM_offset_0_alias:
	.zero		0
	.zero		64


//--------------------- .nv.constant0._Z12mandelKernelffPiiiffi --------------------------
	.section	.nv.constant0._Z12mandelKernelffPiiiffi,"a",@progbits
	.sectionflags	@""
	.align	4
.nv.constant0._Z12mandelKernelffPiiiffi:
	.zero		932


//--------------------- SYMBOLS --------------------------

	.type		.nv.reservedSmem.offset0,@object
	.size		.nv.reservedSmem.offset0,0x4
